//
// Generated by NVIDIA NVVM Compiler
//
// Compiler Build ID: CL-36424714
// Cuda compilation tools, release 13.0, V13.0.88
// Based on NVVM 20.0.0
//

.version 9.0
.target sm_100
.address_size 64

	// .globl	_Z6simplePf

.visible .entry _Z6simplePf(
	.param .u64 .ptr .align 1 _Z6simplePf_param_0
)
{
	.reg .b32 	%r<2>;
	.reg .b32 	%f<3>;
	.reg .b64 	%rd<5>;

	ld.param.u64 	%rd1, [_Z6simplePf_param_0];
	cvta.to.global.u64 	%rd2, %rd1;
	mov.u32 	%r1, %tid.x;
	mul.wide.u32 	%rd3, %r1, 4;
	add.s64 	%rd4, %rd2, %rd3;
	ld.global.f32 	%f1, [%rd4];
	sqrt.rn.f32 	%f2, %f1;
	st.global.f32 	[%rd4], %f2;
	ret;

}


// ===== COMPILED SASS (sm_100) =====

	.target	sm_100

	.elftype	@"ET_EXEC"


//--------------------- .note.nv.tkinfo           --------------------------
	.section	.note.nv.tkinfo,"",@"SHT_NOTE"
	.sectionflags	@"SHF_NOTE_NV_TKINFO"
	.tkinfo
        /*0018*/ 	.word	0x00000002
        /*0030*/ 	.string	""
        /*0030*/ 	.string	"ptxas"
        /*0030*/ 	.string	"Cuda compilation tools, release 13.0, V13.0.88"
        /*0030*/ 	.string	"Build cuda_13.0.r13.0/compiler.36424714_0"
        /*0030*/ 	.string	"-arch sm_100 -m 64 "



//--------------------- .note.nv.cuinfo           --------------------------
	.section	.note.nv.cuinfo,"",@"SHT_NOTE"
	.sectionflags	@"SHF_NOTE_NV_CUINFO"
        /*0018*/ 	.short	0x0002
        /*001a*/ 	.short	0x0064
        /*001c*/ 	.short	0x0082
	.zero		2


//--------------------- .nv.info                  --------------------------
	.section	.nv.info,"",@"SHT_CUDA_INFO"
	.align	4


	//----- nvinfo : EIATTR_REGCOUNT
	.align		4
        /*0000*/ 	.byte	0x04, 0x2f
        /*0002*/ 	.short	(.L_1 - .L_0)
	.align		4
.L_0:
        /*0004*/ 	.word	index@(_Z6simplePf)
        /*0008*/ 	.word	0x0000000c


	//----- nvinfo : EIATTR_FRAME_SIZE
	.align		4
.L_1:
        /*000c*/ 	.byte	0x04, 0x11
        /*000e*/ 	.short	(.L_3 - .L_2)
	.align		4
.L_2:
        /*0010*/ 	.word	index@($__internal_0_$__cuda_sm20_sqrt_rn_f32_slowpath)
        /*0014*/ 	.word	0x00000000


	//----- nvinfo : EIATTR_FRAME_SIZE
	.align		4
.L_3:
        /*0018*/ 	.byte	0x04, 0x11
        /*001a*/ 	.short	(.L_5 - .L_4)
	.align		4
.L_4:
        /*001c*/ 	.word	index@(_Z6simplePf)
        /*0020*/ 	.word	0x00000000


	//----- nvinfo : EIATTR_MIN_STACK_SIZE
	.align		4
.L_5:
        /*0024*/ 	.byte	0x04, 0x12
        /*0026*/ 	.short	(.L_7 - .L_6)
	.align		4
.L_6:
        /*0028*/ 	.word	index@(_Z6simplePf)
        /*002c*/ 	.word	0x00000000
.L_7:


//--------------------- .nv.compat                --------------------------
	.section	.nv.compat,"",@"SHT_CUDA_COMPAT_INFO"
	.align	4
        /*0000*/ 	.byte	0x02, 0x09, 0x00, 0x00, 0x02, 0x02, 0x01, 0x00, 0x02, 0x05, 0x05, 0x00, 0x03, 0x07, 0x01, 0x01
        /*0010*/ 	.byte	0x02, 0x03, 0x00, 0x00, 0x02, 0x06, 0x01, 0x00, 0x04, 0x0b, 0x08, 0x00, 0x01, 0x00, 0x00, 0x00
        /*0020*/ 	.byte	0x00, 0x00, 0x00, 0x00


//--------------------- .nv.info._Z6simplePf      --------------------------
	.section	.nv.info._Z6simplePf,"",@"SHT_CUDA_INFO"
	.sectionflags	@""
	.align	4


	//----- nvinfo : EIATTR_CUDA_API_VERSION
	.align		4
        /*0000*/ 	.byte	0x04, 0x37
        /*0002*/ 	.short	(.L_9 - .L_8)
.L_8:
        /*0004*/ 	.word	0x00000082


	//----- nvinfo : EIATTR_KPARAM_INFO
	.align		4
.L_9:
        /*0008*/ 	.byte	0x04, 0x17
        /*000a*/ 	.short	(.L_11 - .L_10)
.L_10:
        /*000c*/ 	.word	0x00000000
        /*0010*/ 	.short	0x0000
        /*0012*/ 	.short	0x0000
        /*0014*/ 	.byte	0x00, 0xf5, 0x21, 0x00


	//----- nvinfo : EIATTR_SPARSE_MMA_MASK
	.align		4
.L_11:
        /*0018*/ 	.byte	0x03, 0x50
        /*001a*/ 	.short	0x0000


	//----- nvinfo : EIATTR_MAXREG_COUNT
	.align		4
        /*001c*/ 	.byte	0x03, 0x1b
        /*001e*/ 	.short	0x00ff


	//----- nvinfo : EIATTR_MERCURY_ISA_VERSION
	.align		4
        /*0020*/ 	.byte	0x03, 0x5f
        /*0022*/ 	.short	0x0101


	//----- nvinfo : EIATTR_VRC_CTA_INIT_COUNT
	.align		4
        /*0024*/ 	.byte	0x02, 0x4a
	.zero		1
	.zero		1


	//----- nvinfo : EIATTR_EXIT_INSTR_OFFSETS
	.align		4
        /*0028*/ 	.byte	0x04, 0x1c
        /*002a*/ 	.short	(.L_13 - .L_12)


	//   ....[0]....
.L_12:
        /*002c*/ 	.word	0x00000150


	//----- nvinfo : EIATTR_CRS_STACK_SIZE
	.align		4
.L_13:
        /*0030*/ 	.byte	0x04, 0x1e
        /*0032*/ 	.short	(.L_15 - .L_14)
.L_14:
        /*0034*/ 	.word	0x00000000


	//----- nvinfo : EIATTR_CBANK_PARAM_SIZE
	.align		4
.L_15:
        /*0038*/ 	.byte	0x03, 0x19
        /*003a*/ 	.short	0x0008


	//----- nvinfo : EIATTR_PARAM_CBANK
	.align		4
        /*003c*/ 	.byte	0x04, 0x0a
        /*003e*/ 	.short	(.L_17 - .L_16)
	.align		4
.L_16:
        /*0040*/ 	.word	index@(.nv.constant0._Z6simplePf)
        /*0044*/ 	.short	0x0380
        /*0046*/ 	.short	0x0008


	//----- nvinfo : EIATTR_SW_WAR
	.align		4
.L_17:
        /*0048*/ 	.byte	0x04, 0x36
        /*004a*/ 	.short	(.L_19 - .L_18)
.L_18:
        /*004c*/ 	.word	0x00000008
.L_19:


//--------------------- .nv.callgraph             --------------------------
	.section	.nv.callgraph,"",@"SHT_CUDA_CALLGRAPH"
	.align	4
	.sectionentsize	8
	.align		4
        /*0000*/ 	.word	0x00000000
	.align		4
        /*0004*/ 	.word	0xffffffff
	.align		4
        /*0008*/ 	.word	0x00000000
	.align		4
        /*000c*/ 	.word	0xfffffffe
	.align		4
        /*0010*/ 	.word	0x00000000
	.align		4
        /*0014*/ 	.word	0xfffffffd
	.align		4
        /*0018*/ 	.word	0x00000000
	.align		4
        /*001c*/ 	.word	0xfffffffc


//--------------------- .text._Z6simplePf         --------------------------
	.section	.text._Z6simplePf,"ax",@progbits
	.align	128
        .global         _Z6simplePf
        .type           _Z6simplePf,@function
        .size           _Z6simplePf,(.L_x_5 - _Z6simplePf)
        .other          _Z6simplePf,@"STO_CUDA_ENTRY STV_DEFAULT"
_Z6simplePf:
.text._Z6simplePf:
[----:B------:R-:W-:Y:S01]  /*0000*/  LDC R1, c[0x0][0x37c] ;  /* 0x0000df00ff017b82 */ /* 0x000fe20000000800 */
[----:B------:R-:W0:Y:S07]  /*0010*/  S2R R5, SR_TID.X ;  /* 0x0000000000057919 */ /* 0x000e2e0000002100 */
[----:B------:R-:W0:Y:S01]  /*0020*/  LDC.64 R2, c[0x0][0x380] ;  /* 0x0000e000ff027b82 */ /* 0x000e220000000a00 */
[----:B------:R-:W1:Y:S01]  /*0030*/  LDCU.64 UR4, c[0x0][0x358] ;  /* 0x00006b00ff0477ac */ /* 0x000e620008000a00 */
[----:B0-----:R-:W-:-:S05]  /*0040*/  IMAD.WIDE.U32 R2, R5, 0x4, R2 ;  /* 0x0000000405027825 */ /* 0x001fca00078e0002 */
[----:B-1----:R-:W2:Y:S01]  /*0050*/  LDG.E R0, desc[UR4][R2.64] ;  /* 0x0000000402007981 */ /* 0x002ea2000c1e1900 */
[----:B------:R-:W-:Y:S01]  /*0060*/  BSSY.RECONVERGENT B0, `(.L_x_0) ;  /* 0x000000d000007945 */ /* 0x000fe20003800200 */
[----:B--2---:R-:W-:Y:S01]  /*0070*/  IADD3 R4, PT, PT, R0, -0xd000000, RZ ;  /* 0xf300000000047810 */ /* 0x004fe20007ffe0ff */
[----:B------:R0:W1:Y:S03]  /*0080*/  MUFU.RSQ R5, R0 ;  /* 0x0000000000057308 */ /* 0x0000660000001400 */
[----:B------:R-:W-:-:S13]  /*0090*/  ISETP.GT.U32.AND P0, PT, R4, 0x727fffff, PT ;  /* 0x727fffff0400780c */ /* 0x000fda0003f04070 */
[----:B0-----:R-:W-:Y:S05]  /*00a0*/  @!P0 BRA `(.L_x_1) ;  /* 0x0000000000108947 */ /* 0x001fea0003800000 */
[----:B------:R-:W-:-:S07]  /*00b0*/  MOV R9, 0xd0 ;  /* 0x000000d000097802 */ /* 0x000fce0000000f00 */
[----:B-1----:R-:W-:Y:S05]  /*00c0*/  CALL.REL.NOINC `($__internal_0_$__cuda_sm20_sqrt_rn_f32_slowpath) ;  /* 0x0000000000247944 */ /* 0x002fea0003c00000 */
[----:B------:R-:W-:Y:S01]  /*00d0*/  MOV R5, R0 ;  /* 0x0000000000057202 */ /* 0x000fe20000000f00 */
[----:B------:R-:W-:Y:S06]  /*00e0*/  BRA `(.L_x_2) ;  /* 0x0000000000107947 */ /* 0x000fec0003800000 */
.L_x_1:
[----:B-1----:R-:W-:Y:S01]  /*00f0*/  FMUL.FTZ R7, R0, R5 ;  /* 0x0000000500077220 */ /* 0x002fe20000410000 */
[----:B------:R-:W-:-:S03]  /*0100*/  FMUL.FTZ R5, R5, 0.5 ;  /* 0x3f00000005057820 */ /* 0x000fc60000410000 */
[----:B------:R-:W-:-:S04]  /*0110*/  FFMA R0, -R7, R7, R0 ;  /* 0x0000000707007223 */ /* 0x000fc80000000100 */
[----:B------:R-:W-:-:S07]  /*0120*/  FFMA R5, R0, R5, R7 ;  /* 0x0000000500057223 */ /* 0x000fce0000000007 */
.L_x_2:
[----:B------:R-:W-:Y:S05]  /*0130*/  BSYNC.RECONVERGENT B0 ;  /* 0x0000000000007941 */ /* 0x000fea0003800200 */
.L_x_0:
[----:B------:R-:W-:Y:S01]  /*0140*/  STG.E desc[UR4][R2.64], R5 ;  /* 0x0000000502007986 */ /* 0x000fe2000c101904 */
[----:B------:R-:W-:Y:S05]  /*0150*/  EXIT ;  /* 0x000000000000794d */ /* 0x000fea0003800000 */
        .weak           $__internal_0_$__cuda_sm20_sqrt_rn_f32_slowpath
        .type           $__internal_0_$__cuda_sm20_sqrt_rn_f32_slowpath,@function
        .size           $__internal_0_$__cuda_sm20_sqrt_rn_f32_slowpath,(.L_x_5 - $__internal_0_$__cuda_sm20_sqrt_rn_f32_slowpath)
$__internal_0_$__cuda_sm20_sqrt_rn_f32_slowpath:
[----:B------:R-:W-:-:S13]  /*0160*/  LOP3.LUT P0, RZ, R0, 0x7fffffff, RZ, 0xc0, !PT ;  /* 0x7fffffff00ff7812 */ /* 0x000fda000780c0ff */
[----:B------:R-:W-:Y:S01]  /*0170*/  @!P0 MOV R4, R0 ;  /* 0x0000000000048202 */ /* 0x000fe20000000f00 */
[----:B------:R-:W-:Y:S06]  /*0180*/  @!P0 BRA `(.L_x_3) ;  /* 0x0000000000408947 */ /* 0x000fec0003800000 */
[----:B------:R-:W-:-:S13]  /*0190*/  FSETP.GEU.FTZ.AND P0, PT, R0, RZ, PT ;  /* 0x000000ff0000720b */ /* 0x000fda0003f1e000 */
[----:B------:R-:W-:Y:S01]  /*01a0*/  @!P0 MOV R4, 0x7fffffff ;  /* 0x7fffffff00048802 */ /* 0x000fe20000000f00 */
[----:B------:R-:W-:Y:S06]  /*01b0*/  @!P0 BRA `(.L_x_3) ;  /* 0x0000000000348947 */ /* 0x000fec0003800000 */
[----:B------:R-:W-:-:S13]  /*01c0*/  FSETP.GTU.FTZ.AND P0, PT, |R0|, +INF , PT ;  /* 0x7f8000000000780b */ /* 0x000fda0003f1c200 */
[----:B------:R-:W-:Y:S01]  /*01d0*/  @P0 FADD.FTZ R4, R0, 1 ;  /* 0x3f80000000040421 */ /* 0x000fe20000010000 */
[----:B------:R-:W-:Y:S06]  /*01e0*/  @P0 BRA `(.L_x_3) ;  /* 0x0000000000280947 */ /* 0x000fec0003800000 */
[----:B------:R-:W-:-:S13]  /*01f0*/  FSETP.NEU.FTZ.AND P0, PT, |R0|, +INF , PT ;  /* 0x7f8000000000780b */ /* 0x000fda0003f1d200 */
[----:B------:R-:W-:-:S04]  /*0200*/  @P0 FFMA R5, R0, 1.84467440737095516160e+19, RZ ;  /* 0x5f80000000050823 */ /* 0x000fc800000000ff */
[----:B------:R-:W0:Y:S02]  /*0210*/  @P0 MUFU.RSQ R4, R5 ;  /* 0x0000000500040308 */ /* 0x000e240000001400 */
[----:B0-----:R-:W-:Y:S01]  /*0220*/  @P0 FMUL.FTZ R6, R5, R4 ;  /* 0x0000000405060220 */ /* 0x001fe20000410000 */
[----:B------:R-:W-:Y:S01]  /*0230*/  @P0 FMUL.FTZ R8, R4, 0.5 ;  /* 0x3f00000004080820 */ /* 0x000fe20000410000 */
[----:B------:R-:W-:Y:S02]  /*0240*/  @!P0 MOV R4, R0 ;  /* 0x0000000000048202 */ /* 0x000fe40000000f00 */
[----:B------:R-:W-:-:S04]  /*0250*/  @P0 FADD.FTZ R7, -R6, -RZ ;  /* 0x800000ff06070221 */ /* 0x000fc80000010100 */
[----:B------:R-:W-:-:S04]  /*0260*/  @P0 FFMA R7, R6, R7, R5 ;  /* 0x0000000706070223 */ /* 0x000fc80000000005 */
[----:B------:R-:W-:-:S04]  /*0270*/  @P0 FFMA R7, R7, R8, R6 ;  /* 0x0000000807070223 */ /* 0x000fc80000000006 */
[----:B------:R-:W-:-:S07]  /*0280*/  @P0 FMUL.FTZ R4, R7, 2.3283064365386962891e-10 ;  /* 0x2f80000007040820 */ /* 0x000fce0000410000 */
.L_x_3:
[----:B------:R-:W-:Y:S01]  /*0290*/  HFMA2 R5, -RZ, RZ, 0, 0 ;  /* 0x00000000ff057431 */ /* 0x000fe200000001ff */
[----:B------:R-:W-:Y:S02]  /*02a0*/  MOV R0, R4 ;  /* 0x0000000400007202 */ /* 0x000fe40000000f00 */
[----:B------:R-:W-:-:S04]  /*02b0*/  MOV R4, R9 ;  /* 0x0000000900047202 */ /* 0x000fc80000000f00 */
[----:B------:R-:W-:Y:S05]  /*02c0*/  RET.REL.NODEC R4 `(_Z6simplePf) ;  /* 0xfffffffc044c7950 */ /* 0x000fea0003c3ffff */
.L_x_4:
[----:B------:R-:W-:-:S00]  /*02d0*/  BRA `(.L_x_4) ;  /* 0xfffffffc00fc7947 */ /* 0x000fc0000383ffff */
[----:B------:R-:W-:-:S00]  /*02e0*/  NOP ;  /* 0x0000000000007918 */ /* 0x000fc00000000000 */
        /* <DEDUP_REMOVED lines=9> */
.L_x_5:


//--------------------- .nv.shared.reserved.0     --------------------------
	.section	.nv.shared.reserved.0,"aw",@nobits
	.weak		__nv_reservedSMEM_offset_0_alias
	.size		__nv_reservedSMEM_offset_0_alias, 0, 64
	.other		__nv_reservedSMEM_offset_0_alias,@"STO_CUDA_RESERVED_SHARED STV_DEFAULT"
__nv_reservedSMEM_offset_0_alias:
	.zero		0
	.zero		64


//--------------------- .nv.constant0._Z6simplePf --------------------------
	.section	.nv.constant0._Z6simplePf,"a",@progbits
	.sectionflags	@""
	.align	4
.nv.constant0._Z6simplePf:
	.zero		904


//--------------------- SYMBOLS --------------------------

	.type		.nv.reservedSmem.offset0,@object
	.size		.nv.reservedSmem.offset0,0x4
